	.headerflags	@"EF_CUDA_TEXMODE_UNIFIED EF_CUDA_64BIT_ADDRESS EF_CUDA_ACCELERATORS EF_CUDA_SM90 EF_CUDA_VIRTUAL_SM(EF_CUDA_SM90)"
	.elftype	@"ET_EXEC"


//--------------------- .nv.info                  --------------------------
	.section	.nv.info,"",@"SHT_CUDA_INFO"
	.align	4


	//----- nvinfo : EIATTR_REGCOUNT
	.align		4
        /*0000*/ 	.byte	0x04, 0x2f
        /*0002*/ 	.short	(.L_1 - .L_0)
	.align		4
.L_0:
        /*0004*/ 	.word	index@(triton_poi_fused_avg_pool2d_39)
        /*0008*/ 	.word	0x00000020


	//----- nvinfo : EIATTR_MIN_STACK_SIZE
	.align		4
.L_1:
        /*000c*/ 	.byte	0x04, 0x12
        /*000e*/ 	.short	(.L_3 - .L_2)
	.align		4
.L_2:
        /*0010*/ 	.word	index@(triton_poi_fused_avg_pool2d_39)
        /*0014*/ 	.word	0x00000000


	//----- nvinfo : EIATTR_FRAME_SIZE
	.align		4
.L_3:
        /*0018*/ 	.byte	0x04, 0x11
        /*001a*/ 	.short	(.L_5 - .L_4)
	.align		4
.L_4:
        /*001c*/ 	.word	index@(triton_poi_fused_avg_pool2d_39)
        /*0020*/ 	.word	0x00000000


	//----- nvinfo : EIATTR_MIN_STACK_SIZE
	.align		4
.L_5:
        /*0024*/ 	.byte	0x04, 0x12
        /*0026*/ 	.short	(.L_7 - .L_6)
	.align		4
.L_6:
        /*0028*/ 	.word	index@(triton_poi_fused_avg_pool2d_39)
        /*002c*/ 	.word	0x00000000
.L_7:


//--------------------- .nv.info.triton_poi_fused_avg_pool2d_39 --------------------------
	.section	.nv.info.triton_poi_fused_avg_pool2d_39,"",@"SHT_CUDA_INFO"
	.sectionflags	@""
	.align	4


	//----- nvinfo : EIATTR_CUDA_API_VERSION
	.align		4
        /*0000*/ 	.byte	0x04, 0x37
        /*0002*/ 	.short	(.L_9 - .L_8)
.L_8:
        /*0004*/ 	.word	0x0000007c


	//----- nvinfo : EIATTR_KPARAM_INFO
	.align		4
.L_9:
        /*0008*/ 	.byte	0x04, 0x17
        /*000a*/ 	.short	(.L_11 - .L_10)
.L_10:
        /*000c*/ 	.word	0x00000000
        /*0010*/ 	.short	0x0002
        /*0012*/ 	.short	0x0010
        /*0014*/ 	.byte	0x00, 0xf0, 0x11, 0x00


	//----- nvinfo : EIATTR_KPARAM_INFO
	.align		4
.L_11:
        /*0018*/ 	.byte	0x04, 0x17
        /*001a*/ 	.short	(.L_13 - .L_12)
.L_12:
        /*001c*/ 	.word	0x00000000
        /*0020*/ 	.short	0x0001
        /*0022*/ 	.short	0x0008
        /*0024*/ 	.byte	0x00, 0xf4, 0x21, 0x00


	//----- nvinfo : EIATTR_KPARAM_INFO
	.align		4
.L_13:
        /*0028*/ 	.byte	0x04, 0x17
        /*002a*/ 	.short	(.L_15 - .L_14)
.L_14:
        /*002c*/ 	.word	0x00000000
        /*0030*/ 	.short	0x0000
        /*0032*/ 	.short	0x0000
        /*0034*/ 	.byte	0x00, 0xf4, 0x21, 0x00


	//----- nvinfo : EIATTR_SPARSE_MMA_MASK
	.align		4
.L_15:
        /*0038*/ 	.byte	0x03, 0x50
        /*003a*/ 	.short	0x0000


	//----- nvinfo : EIATTR_MAXREG_COUNT
	.align		4
        /*003c*/ 	.byte	0x03, 0x1b
        /*003e*/ 	.short	0x00ff


	//----- nvinfo : EIATTR_EXIT_INSTR_OFFSETS
	.align		4
        /*0040*/ 	.byte	0x04, 0x1c
        /*0042*/ 	.short	(.L_17 - .L_16)


	//   ....[0]....
.L_16:
        /*0044*/ 	.word	0x00000930


	//   ....[1]....
        /*0048*/ 	.word	0x00000950


	//----- nvinfo : EIATTR_REQNTID
	.align		4
.L_17:
        /*004c*/ 	.byte	0x04, 0x10
        /*004e*/ 	.short	(.L_19 - .L_18)
.L_18:
        /*0050*/ 	.word	0x00000080
        /*0054*/ 	.word	0x00000001
        /*0058*/ 	.word	0x00000001


	//----- nvinfo : EIATTR_CBANK_PARAM_SIZE
	.align		4
.L_19:
        /*005c*/ 	.byte	0x03, 0x19
        /*005e*/ 	.short	0x0014


	//----- nvinfo : EIATTR_PARAM_CBANK
	.align		4
        /*0060*/ 	.byte	0x04, 0x0a
        /*0062*/ 	.short	(.L_21 - .L_20)
	.align		4
.L_20:
        /*0064*/ 	.word	index@(.nv.constant0.triton_poi_fused_avg_pool2d_39)
        /*0068*/ 	.short	0x0210
        /*006a*/ 	.short	0x0014


	//----- nvinfo : EIATTR_SW_WAR
	.align		4
.L_21:
        /*006c*/ 	.byte	0x04, 0x36
        /*006e*/ 	.short	(.L_23 - .L_22)
.L_22:
        /*0070*/ 	.word	0x00000008
.L_23:


//--------------------- .nv.callgraph             --------------------------
	.section	.nv.callgraph,"",@"SHT_CUDA_CALLGRAPH"
	.align	4
	.sectionentsize	8
	.align		4
        /*0000*/ 	.word	0x00000000
	.align		4
        /*0004*/ 	.word	0xffffffff
	.align		4
        /*0008*/ 	.word	0x00000000
	.align		4
        /*000c*/ 	.word	0xfffffffe
	.align		4
        /*0010*/ 	.word	0x00000000
	.align		4
        /*0014*/ 	.word	0xfffffffd
	.align		4
        /*0018*/ 	.word	0x00000000
	.align		4
        /*001c*/ 	.word	0xfffffffc


//--------------------- .text.triton_poi_fused_avg_pool2d_39 --------------------------
	.section	.text.triton_poi_fused_avg_pool2d_39,"ax",@progbits
	.align	128
        .global         triton_poi_fused_avg_pool2d_39
        .type           triton_poi_fused_avg_pool2d_39,@function
        .size           triton_poi_fused_avg_pool2d_39,(.L_x_1 - triton_poi_fused_avg_pool2d_39)
        .other          triton_poi_fused_avg_pool2d_39,@"STO_CUDA_ENTRY STV_DEFAULT"
triton_poi_fused_avg_pool2d_39:
.text.triton_poi_fused_avg_pool2d_39:
[----:B------:R-:W0:Y:S02]  /*0000*/  LDC R1, c[0x0][0x28] ;  /* 0x00000a00ff017b82 */ /* 0x000e240000000800 */
[----:B------:R-:W1:Y:S01]  /*0010*/  S2R R0, SR_TID.X ;  /* 0x0000000000007919 */ /* 0x000e620000002100 */
[----:B------:R-:W2:Y:S01]  /*0020*/  LDC.64 R8, c[0x0][0x210] ;  /* 0x00008400ff087b82 */ /* 0x000ea20000000a00 */
[----:B------:R-:W-:Y:S01]  /*0030*/  ULDC.64 UR4, c[0x0][0x208] ;  /* 0x0000820000047ab9 */ /* 0x000fe20000000a00 */
[----:B------:R-:W-:Y:S01]  /*0040*/  CS2R R12, SRZ ;  /* 0x00000000000c7805 */ /* 0x000fe2000001ff00 */
[----:B------:R-:W3:Y:S01]  /*0050*/  S2R R3, SR_CTAID.X ;  /* 0x0000000000037919 */ /* 0x000ee20000002500 */
[----:B-1----:R-:W-:-:S05]  /*0060*/  IMAD.SHL.U32 R0, R0, 0x2, RZ ;  /* 0x0000000200007824 */ /* 0x002fca00078e00ff */
[----:B------:R-:W-:-:S05]  /*0070*/  LOP3.LUT R0, R0, 0xfe, RZ, 0xc0, !PT ;  /* 0x000000fe00007812 */ /* 0x000fca00078ec0ff */
[----:B---3--:R-:W-:-:S04]  /*0080*/  IMAD R2, R3, 0x100, R0 ;  /* 0x0000010003027824 */ /* 0x008fc800078e0200 */
[----:B------:R-:W-:-:S04]  /*0090*/  IMAD.HI R0, R2, 0x2e8ba2e9, RZ ;  /* 0x2e8ba2e902007827 */ /* 0x000fc800078e02ff */
[C---:B------:R-:W-:Y:S01]  /*00a0*/  VIADD R15, R2.reuse, 0xfffffe48 ;  /* 0xfffffe48020f7836 */ /* 0x040fe20000000000 */
[----:B------:R-:W-:Y:S01]  /*00b0*/  SHF.R.U32.HI R3, RZ, 0x1f, R0 ;  /* 0x0000001fff037819 */ /* 0x000fe20000011600 */
[----:B------:R-:W-:Y:S02]  /*00c0*/  VIADD R17, R2, 0xfffffea0 ;  /* 0xfffffea002117836 */ /* 0x000fe40000000000 */
[--C-:B--2---:R-:W-:Y:S01]  /*00d0*/  IMAD.WIDE R14, R15, 0x4, R8.reuse ;  /* 0x000000040f0e7825 */ /* 0x104fe200078e0208 */
[CC--:B------:R-:W-:Y:S02]  /*00e0*/  LEA.HI.SX32 R4, R0.reuse, R3.reuse, 0x1c ;  /* 0x0000000300047211 */ /* 0x0c0fe400078fe2ff */
[----:B------:R-:W-:Y:S01]  /*00f0*/  LEA.HI.SX32 R0, R0, R3, 0x1a ;  /* 0x0000000300007211 */ /* 0x000fe200078fd2ff */
[----:B------:R-:W-:Y:S01]  /*0100*/  IMAD.WIDE R16, R17, 0x4, R8 ;  /* 0x0000000411107825 */ /* 0x000fe200078e0208 */
[----:B------:R-:W-:Y:S02]  /*0110*/  LEA.HI R3, R4, R4, RZ, 0x2 ;  /* 0x0000000404037211 */ /* 0x000fe400078f10ff */
[----:B------:R-:W-:-:S02]  /*0120*/  LEA.HI R5, R0, R0, RZ, 0x2 ;  /* 0x0000000000057211 */ /* 0x000fc400078f10ff */
[----:B------:R-:W-:Y:S02]  /*0130*/  LOP3.LUT R3, R3, 0xfffffffc, RZ, 0xc0, !PT ;  /* 0xfffffffc03037812 */ /* 0x000fe400078ec0ff */
[----:B------:R-:W-:-:S03]  /*0140*/  LOP3.LUT R5, R5, 0xfffffffc, RZ, 0xc0, !PT ;  /* 0xfffffffc05057812 */ /* 0x000fc600078ec0ff */
[----:B------:R-:W-:Y:S02]  /*0150*/  IMAD.IADD R3, R4, 0x1, -R3 ;  /* 0x0000000104037824 */ /* 0x000fe400078e0a03 */
[----:B------:R-:W-:Y:S01]  /*0160*/  IMAD.IADD R24, R0, 0x1, -R5 ;  /* 0x0000000100187824 */ /* 0x000fe200078e0a05 */
[----:B------:R-:W-:Y:S02]  /*0170*/  CS2R R4, SRZ ;  /* 0x0000000000047805 */ /* 0x000fe4000001ff00 */
[C---:B------:R-:W-:Y:S02]  /*0180*/  ISETP.GT.AND P1, PT, R3.reuse, RZ, PT ;  /* 0x000000ff0300720c */ /* 0x040fe40003f24270 */
[----:B------:R-:W-:Y:S02]  /*0190*/  ISETP.GT.AND P0, PT, R3, -0x1, PT ;  /* 0xffffffff0300780c */ /* 0x000fe40003f04270 */
[C---:B------:R-:W-:Y:S02]  /*01a0*/  ISETP.GT.AND P2, PT, R24.reuse, RZ, P1 ;  /* 0x000000ff1800720c */ /* 0x040fe40000f44270 */
[----:B------:R-:W-:-:S02]  /*01b0*/  ISETP.GT.AND P0, PT, R24, RZ, P0 ;  /* 0x000000ff1800720c */ /* 0x000fc40000704270 */
[C---:B------:R-:W-:Y:S01]  /*01c0*/  ISETP.LT.AND P2, PT, R2.reuse, 0x1600, P2 ;  /* 0x000016000200780c */ /* 0x040fe20001741270 */
[----:B------:R-:W-:Y:S01]  /*01d0*/  VIADD R6, R3, 0x1 ;  /* 0x0000000103067836 */ /* 0x000fe20000000000 */
[----:B------:R-:W-:-:S04]  /*01e0*/  ISETP.LT.AND P3, PT, R2, 0x1600, P0 ;  /* 0x000016000200780c */ /* 0x000fc80000761270 */
[----:B------:R-:W-:-:S04]  /*01f0*/  ISETP.GE.U32.AND P4, PT, R6, 0x4, PT ;  /* 0x000000040600780c */ /* 0x000fc80003f86070 */
[----:B------:R-:W-:-:S03]  /*0200*/  ISETP.GT.AND P0, PT, R24, RZ, !P4 ;  /* 0x000000ff1800720c */ /* 0x000fc60006704270 */
[----:B------:R1:W2:Y:S01]  /*0210*/  @P2 LDG.E.64 R4, desc[UR4][R14.64] ;  /* 0x000000040e042981 */ /* 0x0002a2000c1e1b00 */
[----:B------:R-:W-:-:S03]  /*0220*/  ISETP.LT.AND P0, PT, R2, 0x1600, P0 ;  /* 0x000016000200780c */ /* 0x000fc60000701270 */
[----:B------:R-:W3:Y:S01]  /*0230*/  @P3 LDG.E.64 R12, desc[UR4][R16.64] ;  /* 0x00000004100c3981 */ /* 0x000ee2000c1e1b00 */
[----:B------:R-:W-:Y:S01]  /*0240*/  VIADD R19, R2, 0xfffffef8 ;  /* 0xfffffef802137836 */ /* 0x000fe20000000000 */
[----:B------:R-:W-:-:S03]  /*0250*/  CS2R R10, SRZ ;  /* 0x00000000000a7805 */ /* 0x000fc6000001ff00 */
[----:B------:R-:W-:-:S05]  /*0260*/  IMAD.WIDE R18, R19, 0x4, R8 ;  /* 0x0000000413127825 */ /* 0x000fca00078e0208 */
[----:B------:R4:W5:Y:S01]  /*0270*/  @P0 LDG.E.64 R10, desc[UR4][R18.64] ;  /* 0x00000004120a0981 */ /* 0x000962000c1e1b00 */
[----:B------:R-:W-:Y:S01]  /*0280*/  ISETP.GE.AND P5, PT, R2, 0x1600, PT ;  /* 0x000016000200780c */ /* 0x000fe20003fa6270 */
[C---:B------:R-:W-:Y:S01]  /*0290*/  VIADD R25, R24.reuse, 0x1 ;  /* 0x0000000118197836 */ /* 0x040fe20000000000 */
[----:B------:R-:W-:Y:S01]  /*02a0*/  LOP3.LUT R0, R24, R3, RZ, 0xfc, !PT ;  /* 0x0000000318007212 */ /* 0x000fe200078efcff */
[C---:B------:R-:W-:Y:S01]  /*02b0*/  VIADD R21, R2.reuse, 0xffffffa8 ;  /* 0xffffffa802157836 */ /* 0x040fe20000000000 */
[----:B------:R-:W-:Y:S01]  /*02c0*/  CS2R R26, SRZ ;  /* 0x00000000001a7805 */ /* 0x000fe2000001ff00 */
[----:B------:R-:W-:Y:S01]  /*02d0*/  VIADD R29, R2, 0x108 ;  /* 0x00000108021d7836 */ /* 0x000fe20000000000 */
[----:B------:R-:W-:Y:S01]  /*02e0*/  ISETP.GT.AND P6, PT, R0, -0x1, !P5 ;  /* 0xffffffff0000780c */ /* 0x000fe20006fc4270 */
[--C-:B------:R-:W-:Y:S01]  /*02f0*/  IMAD.WIDE R20, R21, 0x4, R8.reuse ;  /* 0x0000000415147825 */ /* 0x100fe200078e0208 */
[----:B-1----:R-:W-:Y:S02]  /*0300*/  CS2R R14, SRZ ;  /* 0x00000000000e7805 */ /* 0x002fe4000001ff00 */
[----:B----4-:R-:W-:Y:S01]  /*0310*/  CS2R R18, SRZ ;  /* 0x0000000000127805 */ /* 0x010fe2000001ff00 */
[----:B------:R-:W-:-:S04]  /*0320*/  IMAD.WIDE R28, R29, 0x4, R8 ;  /* 0x000000041d1c7825 */ /* 0x000fc800078e0208 */
[C---:B------:R-:W-:Y:S02]  /*0330*/  VIADD R23, R2.reuse, 0x58 ;  /* 0x0000005802177836 */ /* 0x040fe40000000000 */
[----:B------:R-:W-:-:S04]  /*0340*/  IMAD.WIDE R16, R2, 0x4, R8 ;  /* 0x0000000402107825 */ /* 0x000fc800078e0208 */
[----:B------:R-:W-:Y:S01]  /*0350*/  IMAD.WIDE R22, R23, 0x4, R8 ;  /* 0x0000000417167825 */ /* 0x000fe200078e0208 */
[----:B------:R1:W4:Y:S03]  /*0360*/  @P6 LDG.E.64 R14, desc[UR4][R16.64] ;  /* 0x00000004100e6981 */ /* 0x000326000c1e1b00 */
[----:B-1----:R-:W-:-:S04]  /*0370*/  VIADD R17, R2, 0x160 ;  /* 0x0000016002117836 */ /* 0x002fc80000000000 */
[----:B------:R-:W-:Y:S01]  /*0380*/  IMAD.WIDE R16, R17, 0x4, R8 ;  /* 0x0000000411107825 */ /* 0x000fe200078e0208 */
[----:B--2---:R-:W-:Y:S02]  /*0390*/  SEL R0, R4, RZ, P2 ;  /* 0x000000ff04007207 */ /* 0x004fe40001000000 */
[----:B------:R-:W-:Y:S02]  /*03a0*/  SEL R7, R5, RZ, P2 ;  /* 0x000000ff05077207 */ /* 0x000fe40001000000 */
[C---:B------:R-:W-:Y:S02]  /*03b0*/  ISETP.GT.AND P2, PT, R24.reuse, -0x1, P1 ;  /* 0xffffffff1800780c */ /* 0x040fe40000f44270 */
[----:B------:R-:W-:Y:S02]  /*03c0*/  ISETP.GT.AND P1, PT, R24, -0x1, !P4 ;  /* 0xffffffff1800780c */ /* 0x000fe40006724270 */
[----:B------:R-:W-:Y:S02]  /*03d0*/  ISETP.GE.U32.AND P4, PT, R25, 0x4, PT ;  /* 0x000000041900780c */ /* 0x000fe40003f86070 */
[----:B------:R-:W-:-:S02]  /*03e0*/  ISETP.LT.AND P2, PT, R2, 0x1600, P2 ;  /* 0x000016000200780c */ /* 0x000fc40001741270 */
[----:B---3--:R-:W-:Y:S02]  /*03f0*/  SEL R5, R12, RZ, P3 ;  /* 0x000000ff0c057207 */ /* 0x008fe40001800000 */
[----:B------:R-:W-:Y:S02]  /*0400*/  SEL R4, R13, RZ, P3 ;  /* 0x000000ff0d047207 */ /* 0x000fe40001800000 */
[----:B------:R-:W-:Y:S02]  /*0410*/  CS2R R12, SRZ ;  /* 0x00000000000c7805 */ /* 0x000fe4000001ff00 */
[----:B------:R-:W-:Y:S02]  /*0420*/  ISETP.GT.AND P3, PT, R3, RZ, !P4 ;  /* 0x000000ff0300720c */ /* 0x000fe40006764270 */
[C---:B------:R-:W-:Y:S02]  /*0430*/  ISETP.LT.AND P1, PT, R2.reuse, 0x1600, P1 ;  /* 0x000016000200780c */ /* 0x040fe40000f21270 */
[----:B------:R-:W-:Y:S01]  /*0440*/  ISETP.LT.AND P3, PT, R2, 0x1600, P3 ;  /* 0x000016000200780c */ /* 0x000fe20001f61270 */
[----:B------:R5:W2:Y:S10]  /*0450*/  @P2 LDG.E.64 R12, desc[UR4][R20.64] ;  /* 0x00000004140c2981 */ /* 0x000ab4000c1e1b00 */
[----:B------:R-:W3:Y:S01]  /*0460*/  @P1 LDG.E.64 R18, desc[UR4][R22.64] ;  /* 0x0000000416121981 */ /* 0x000ee2000c1e1b00 */
[----:B-----5:R-:W-:Y:S01]  /*0470*/  SEL R21, R11, RZ, P0 ;  /* 0x000000ff0b157207 */ /* 0x020fe20000000000 */
[----:B------:R-:W-:Y:S01]  /*0480*/  VIADD R11, R24, 0x2 ;  /* 0x00000002180b7836 */ /* 0x000fe20000000000 */
[----:B------:R-:W-:Y:S01]  /*0490*/  SEL R20, R10, RZ, P0 ;  /* 0x000000ff0a147207 */ /* 0x000fe20000000000 */
[----:B------:R1:W5:Y:S01]  /*04a0*/  @P3 LDG.E.64 R26, desc[UR4][R28.64] ;  /* 0x000000041c1a3981 */ /* 0x000362000c1e1b00 */
[----:B------:R-:W-:-:S04]  /*04b0*/  ISETP.GE.AND P0, PT, R24, 0x2, PT ;  /* 0x000000021800780c */ /* 0x000fc80003f06270 */
[----:B-1----:R-:W-:Y:S02]  /*04c0*/  SEL R28, R11, RZ, !P0 ;  /* 0x000000ff0b1c7207 */ /* 0x002fe40004000000 */
[C---:B------:R-:W-:Y:S01]  /*04d0*/  ISETP.GT.AND P0, PT, R24.reuse, 0x1, PT ;  /* 0x000000011800780c */ /* 0x040fe20003f04270 */
[----:B------:R-:W-:Y:S02]  /*04e0*/  VIADD R22, R24, 0xffffffff ;  /* 0xffffffff18167836 */ /* 0x000fe40000000000 */
[----:B------:R-:W-:Y:S02]  /*04f0*/  VIADD R23, R28, 0x4 ;  /* 0x000000041c177836 */ /* 0x000fe40000000000 */
[C---:B------:R-:W-:Y:S01]  /*0500*/  VIADD R24, R3.reuse, 0x2 ;  /* 0x0000000203187836 */ /* 0x040fe20000000000 */
[----:B------:R-:W-:Y:S02]  /*0510*/  SEL R22, R22, RZ, P0 ;  /* 0x000000ff16167207 */ /* 0x000fe40000000000 */
[----:B------:R-:W-:-:S05]  /*0520*/  ISETP.GT.AND P4, PT, R3, -0x1, !P4 ;  /* 0xffffffff0300780c */ /* 0x000fca0006784270 */
[----:B------:R-:W-:Y:S01]  /*0530*/  @!P0 IMAD.MOV R23, RZ, RZ, R28 ;  /* 0x000000ffff178224 */ /* 0x000fe200078e021c */
[----:B------:R-:W-:-:S04]  /*0540*/  ISETP.GE.AND P0, PT, R3, 0x2, PT ;  /* 0x000000020300780c */ /* 0x000fc80003f06270 */
[----:B------:R-:W-:Y:S02]  /*0550*/  SEL R24, R24, RZ, !P0 ;  /* 0x000000ff18187207 */ /* 0x000fe40004000000 */
[----:B------:R-:W-:Y:S02]  /*0560*/  ISETP.GT.AND P0, PT, R3, 0x1, PT ;  /* 0x000000010300780c */ /* 0x000fe40003f04270 */
[----:B------:R-:W-:Y:S02]  /*0570*/  ISETP.LT.AND P4, PT, R2, 0x1600, P4 ;  /* 0x000016000200780c */ /* 0x000fe40002781270 */
[----:B------:R-:W-:Y:S01]  /*0580*/  LOP3.LUT R25, R25, R6, RZ, 0xfc, !PT ;  /* 0x0000000619197212 */ /* 0x000fe200078efcff */
[----:B------:R-:W-:Y:S01]  /*0590*/  VIADD R6, R3, 0xffffffff ;  /* 0xffffffff03067836 */ /* 0x000fe20000000000 */
[----:B------:R-:W-:Y:S01]  /*05a0*/  CS2R R10, SRZ ;  /* 0x00000000000a7805 */ /* 0x000fe2000001ff00 */
[----:B------:R-:W-:-:S03]  /*05b0*/  VIADD R3, R24, 0x4 ;  /* 0x0000000418037836 */ /* 0x000fc60000000000 */
[----:B------:R-:W-:-:S03]  /*05c0*/  SEL R6, R6, RZ, P0 ;  /* 0x000000ff06067207 */ /* 0x000fc60000000000 */
[----:B------:R-:W-:Y:S01]  /*05d0*/  @!P0 IMAD.MOV R3, RZ, RZ, R24 ;  /* 0x000000ffff038224 */ /* 0x000fe200078e0218 */
[----:B------:R-:W-:Y:S01]  /*05e0*/  ISETP.LT.U32.AND P0, PT, R25, 0x4, !P5 ;  /* 0x000000041900780c */ /* 0x000fe20006f01070 */
[----:B------:R1:W5:Y:S02]  /*05f0*/  @P4 LDG.E.64 R10, desc[UR4][R16.64] ;  /* 0x00000004100a4981 */ /* 0x000364000c1e1b00 */
[----:B-1----:R-:W-:-:S04]  /*0600*/  VIADD R17, R2, 0x1b8 ;  /* 0x000001b802117836 */ /* 0x002fc80000000000 */
[----:B------:R-:W-:Y:S01]  /*0610*/  IMAD.WIDE R8, R17, 0x4, R8 ;  /* 0x0000000411087825 */ /* 0x000fe200078e0208 */
[----:B------:R-:W-:-:S06]  /*0620*/  CS2R R16, SRZ ;  /* 0x0000000000107805 */ /* 0x000fcc000001ff00 */
[----:B------:R-:W5:Y:S01]  /*0630*/  @P0 LDG.E.64 R16, desc[UR4][R8.64] ;  /* 0x0000000408100981 */ /* 0x000f62000c1e1b00 */
[C---:B------:R-:W-:Y:S02]  /*0640*/  IMAD R24, R22.reuse, R6, RZ ;  /* 0x0000000616187224 */ /* 0x040fe400078e02ff */
[-C--:B------:R-:W-:Y:S02]  /*0650*/  IMAD R22, R22, R3.reuse, RZ ;  /* 0x0000000316167224 */ /* 0x080fe400078e02ff */
[----:B------:R-:W-:Y:S02]  /*0660*/  IMAD R3, R23, R3, R24 ;  /* 0x0000000317037224 */ /* 0x000fe400078e0218 */
[----:B------:R-:W-:Y:S02]  /*0670*/  IMAD R22, R6, R23, R22 ;  /* 0x0000001706167224 */ /* 0x000fe400078e0216 */
[----:B------:R-:W-:Y:S02]  /*0680*/  FADD R5, R0, R5 ;  /* 0x0000000500057221 */ /* 0x000fe40000000000 */
[----:B------:R-:W-:-:S02]  /*0690*/  IMAD.IADD R3, R3, 0x1, -R22 ;  /* 0x0000000103037824 */ /* 0x000fc400078e0a16 */
[----:B------:R-:W-:Y:S01]  /*06a0*/  FADD R4, R7, R4 ;  /* 0x0000000407047221 */ /* 0x000fe20000000000 */
[----:B------:R-:W-:Y:S02]  /*06b0*/  FADD R5, R5, R20 ;  /* 0x0000001405057221 */ /* 0x000fe40000000000 */
[----:B------:R-:W-:Y:S01]  /*06c0*/  I2FP.F32.S32 R0, R3 ;  /* 0x0000000300007245 */ /* 0x000fe20000201400 */
[----:B------:R-:W-:Y:S01]  /*06d0*/  FADD R4, R4, R21 ;  /* 0x0000001504047221 */ /* 0x000fe20000000000 */
[----:B----4-:R-:W-:Y:S02]  /*06e0*/  SEL R14, R14, RZ, P6 ;  /* 0x000000ff0e0e7207 */ /* 0x010fe40003000000 */
[----:B------:R-:W-:Y:S02]  /*06f0*/  SEL R15, R15, RZ, P6 ;  /* 0x000000ff0f0f7207 */ /* 0x000fe40003000000 */
[----:B--2---:R-:W-:Y:S02]  /*0700*/  SEL R12, R12, RZ, P2 ;  /* 0x000000ff0c0c7207 */ /* 0x004fe40001000000 */
[----:B------:R-:W-:-:S02]  /*0710*/  SEL R13, R13, RZ, P2 ;  /* 0x000000ff0d0d7207 */ /* 0x000fc40001000000 */
[----:B------:R-:W-:Y:S01]  /*0720*/  FSETP.GT.AND P2, PT, |R0|, 8.50705917302346158658e+37, PT ;  /* 0x7e8000000000780b */ /* 0x000fe20003f44200 */
[----:B------:R-:W-:Y:S02]  /*0730*/  FADD R5, R5, R12 ;  /* 0x0000000c05057221 */ /* 0x000fe40000000000 */
[----:B------:R-:W-:Y:S01]  /*0740*/  FADD R4, R4, R13 ;  /* 0x0000000d04047221 */ /* 0x000fe20000000000 */
[----:B---3--:R-:W-:Y:S01]  /*0750*/  SEL R18, R18, RZ, P1 ;  /* 0x000000ff12127207 */ /* 0x008fe20000800000 */
[----:B------:R-:W-:Y:S01]  /*0760*/  FADD R5, R5, R14 ;  /* 0x0000000e05057221 */ /* 0x000fe20000000000 */
[----:B------:R-:W-:Y:S02]  /*0770*/  SEL R19, R19, RZ, P1 ;  /* 0x000000ff13137207 */ /* 0x000fe40000800000 */
[----:B------:R-:W-:Y:S01]  /*0780*/  FSETP.GEU.AND P1, PT, |R0|, 1.175494350822287508e-38, PT ;  /* 0x008000000000780b */ /* 0x000fe20003f2e200 */
[----:B------:R-:W-:Y:S01]  /*0790*/  FADD R4, R4, R15 ;  /* 0x0000000f04047221 */ /* 0x000fe20000000000 */
[----:B------:R-:W-:Y:S01]  /*07a0*/  FADD R5, R5, R18 ;  /* 0x0000001205057221 */ /* 0x000fe20000000000 */
[----:B-----5:R-:W-:-:S02]  /*07b0*/  SEL R26, R26, RZ, P3 ;  /* 0x000000ff1a1a7207 */ /* 0x020fc40001800000 */
[----:B------:R-:W-:Y:S01]  /*07c0*/  FADD R6, R4, R19 ;  /* 0x0000001304067221 */ /* 0x000fe20000000000 */
[----:B------:R-:W-:Y:S01]  /*07d0*/  SEL R27, R27, RZ, P3 ;  /* 0x000000ff1b1b7207 */ /* 0x000fe20001800000 */
[----:B------:R-:W-:Y:S01]  /*07e0*/  @P2 FMUL R0, R0, 0.25 ;  /* 0x3e80000000002820 */ /* 0x000fe20000400000 */
[----:B------:R-:W-:Y:S02]  /*07f0*/  FADD R3, R5, R26 ;  /* 0x0000001a05037221 */ /* 0x000fe40000000000 */
[----:B------:R-:W1:Y:S01]  /*0800*/  LDC.64 R4, c[0x0][0x218] ;  /* 0x00008600ff047b82 */ /* 0x000e620000000a00 */
[----:B------:R-:W-:Y:S02]  /*0810*/  FADD R6, R6, R27 ;  /* 0x0000001b06067221 */ /* 0x000fe40000000000 */
[----:B------:R-:W-:-:S06]  /*0820*/  @!P1 FMUL R0, R0, 16777216 ;  /* 0x4b80000000009820 */ /* 0x000fcc0000400000 */
[----:B------:R-:W2:Y:S01]  /*0830*/  MUFU.RCP R0, R0 ;  /* 0x0000000000007308 */ /* 0x000ea20000001000 */
[----:B------:R-:W-:Y:S02]  /*0840*/  SEL R10, R10, RZ, P4 ;  /* 0x000000ff0a0a7207 */ /* 0x000fe40002000000 */
[----:B------:R-:W-:-:S03]  /*0850*/  SEL R11, R11, RZ, P4 ;  /* 0x000000ff0b0b7207 */ /* 0x000fc60002000000 */
[----:B------:R-:W-:Y:S02]  /*0860*/  FADD R3, R3, R10 ;  /* 0x0000000a03037221 */ /* 0x000fe40000000000 */
[----:B------:R-:W-:Y:S01]  /*0870*/  FADD R6, R6, R11 ;  /* 0x0000000b06067221 */ /* 0x000fe20000000000 */
[----:B------:R-:W-:Y:S02]  /*0880*/  SEL R16, R16, RZ, P0 ;  /* 0x000000ff10107207 */ /* 0x000fe40000000000 */
[----:B------:R-:W-:-:S03]  /*0890*/  SEL R17, R17, RZ, P0 ;  /* 0x000000ff11117207 */ /* 0x000fc60000000000 */
[----:B------:R-:W-:Y:S02]  /*08a0*/  FADD R16, R3, R16 ;  /* 0x0000001003107221 */ /* 0x000fe40000000000 */
[----:B------:R-:W-:Y:S02]  /*08b0*/  FADD R17, R6, R17 ;  /* 0x0000001106117221 */ /* 0x000fe40000000000 */
[----:B------:R-:W-:Y:S02]  /*08c0*/  @P2 FMUL R16, R16, 0.25 ;  /* 0x3e80000010102820 */ /* 0x000fe40000400000 */
[----:B------:R-:W-:Y:S02]  /*08d0*/  @P2 FMUL R17, R17, 0.25 ;  /* 0x3e80000011112820 */ /* 0x000fe40000400000 */
[----:B------:R-:W-:Y:S02]  /*08e0*/  @!P1 FMUL R16, R16, 16777216 ;  /* 0x4b80000010109820 */ /* 0x000fe40000400000 */
[----:B------:R-:W-:Y:S01]  /*08f0*/  @!P1 FMUL R17, R17, 16777216 ;  /* 0x4b80000011119820 */ /* 0x000fe20000400000 */
[----:B-1----:R-:W-:-:S04]  /*0900*/  IMAD.WIDE R4, R2, 0x4, R4 ;  /* 0x0000000402047825 */ /* 0x002fc800078e0204 */
[C---:B--2---:R-:W-:Y:S01]  /*0910*/  FMUL R16, R0.reuse, R16 ;  /* 0x0000001000107220 */ /* 0x044fe20000400000 */
[----:B------:R-:W-:Y:S01]  /*0920*/  FMUL R17, R0, R17 ;  /* 0x0000001100117220 */ /* 0x000fe20000400000 */
[----:B------:R-:W-:Y:S06]  /*0930*/  @P5 EXIT ;  /* 0x000000000000594d */ /* 0x000fec0003800000 */
[----:B------:R-:W-:Y:S01]  /*0940*/  STG.E.64 desc[UR4][R4.64], R16 ;  /* 0x0000001004007986 */ /* 0x000fe2000c101b04 */
[----:B------:R-:W-:Y:S05]  /*0950*/  EXIT ;  /* 0x000000000000794d */ /* 0x000fea0003800000 */
.L_x_0:
[----:B------:R-:W-:-:S00]  /*0960*/  BRA `(.L_x_0) ;  /* 0xfffffffc00fc7947 */ /* 0x000fc0000383ffff */
[----:B------:R-:W-:-:S00]  /*0970*/  NOP ;  /* 0x0000000000007918 */ /* 0x000fc00000000000 */
        /* <DEDUP_REMOVED lines=8> */
.L_x_1:


//--------------------- .nv.constant0.triton_poi_fused_avg_pool2d_39 --------------------------
	.section	.nv.constant0.triton_poi_fused_avg_pool2d_39,"a",@progbits
	.sectionflags	@""
	.align	4
.nv.constant0.triton_poi_fused_avg_pool2d_39:
	.zero		548
